//
// Generated by NVIDIA NVVM Compiler
//
// Compiler Build ID: CL-36424714
// Cuda compilation tools, release 13.0, V13.0.88
// Based on NVVM 20.0.0
//

.version 9.0
.target sm_100
.address_size 64

	// .globl	_Z9normalizePfS_iif

.visible .entry _Z9normalizePfS_iif(
	.param .u64 .ptr .align 1 _Z9normalizePfS_iif_param_0,
	.param .u64 .ptr .align 1 _Z9normalizePfS_iif_param_1,
	.param .u32 _Z9normalizePfS_iif_param_2,
	.param .u32 _Z9normalizePfS_iif_param_3,
	.param .f32 _Z9normalizePfS_iif_param_4
)
{
	.reg .pred 	%p<3>;
	.reg .b32 	%r<12>;
	.reg .b32 	%f<6>;
	.reg .b64 	%rd<9>;

	ld.param.u64 	%rd1, [_Z9normalizePfS_iif_param_0];
	ld.param.u64 	%rd2, [_Z9normalizePfS_iif_param_1];
	ld.param.u32 	%r2, [_Z9normalizePfS_iif_param_2];
	ld.param.u32 	%r3, [_Z9normalizePfS_iif_param_3];
	ld.param.f32 	%f1, [_Z9normalizePfS_iif_param_4];
	mov.u32 	%r4, %ntid.x;
	mov.u32 	%r5, %ctaid.x;
	mov.u32 	%r6, %tid.x;
	mad.lo.s32 	%r7, %r4, %r5, %r6;
	add.s32 	%r1, %r7, %r2;
	shl.b32 	%r8, %r3, 1;
	setp.ge.s32 	%p1, %r1, %r8;
	@%p1 bra 	$L__BB0_4;
	setp.ge.s32 	%p2, %r1, %r3;
	@%p2 bra 	$L__BB0_3;
	mad.lo.s32 	%r11, %r3, %r2, %r1;
	cvta.to.global.u64 	%rd6, %rd1;
	mul.wide.s32 	%rd7, %r11, 4;
	add.s64 	%rd8, %rd6, %rd7;
	ld.global.f32 	%f4, [%rd8];
	div.rn.f32 	%f5, %f4, %f1;
	st.global.f32 	[%rd8], %f5;
	bra.uni 	$L__BB0_4;
$L__BB0_3:
	sub.s32 	%r9, %r1, %r3;
	mad.lo.s32 	%r10, %r3, %r2, %r9;
	cvta.to.global.u64 	%rd3, %rd2;
	mul.wide.s32 	%rd4, %r10, 4;
	add.s64 	%rd5, %rd3, %rd4;
	ld.global.f32 	%f2, [%rd5];
	div.rn.f32 	%f3, %f2, %f1;
	st.global.f32 	[%rd5], %f3;
$L__BB0_4:
	ret;

}
	// .globl	_Z5gaussPfS_ii
.visible .entry _Z5gaussPfS_ii(
	.param .u64 .ptr .align 1 _Z5gaussPfS_ii_param_0,
	.param .u64 .ptr .align 1 _Z5gaussPfS_ii_param_1,
	.param .u32 _Z5gaussPfS_ii_param_2,
	.param .u32 _Z5gaussPfS_ii_param_3
)
{
	.reg .pred 	%p<10>;
	.reg .b32 	%r<21>;
	.reg .b32 	%f<11>;
	.reg .b64 	%rd<15>;

	ld.param.u64 	%rd4, [_Z5gaussPfS_ii_param_0];
	ld.param.u64 	%rd3, [_Z5gaussPfS_ii_param_1];
	ld.param.u32 	%r4, [_Z5gaussPfS_ii_param_2];
	ld.param.u32 	%r5, [_Z5gaussPfS_ii_param_3];
	cvta.to.global.u64 	%rd1, %rd4;
	mov.u32 	%r6, %ctaid.x;
	mov.u32 	%r7, %ntid.x;
	mov.u32 	%r8, %tid.x;
	mad.lo.s32 	%r1, %r6, %r7, %r8;
	add.s32 	%r2, %r1, %r4;
	mov.u32 	%r9, %ctaid.y;
	mov.u32 	%r10, %ntid.y;
	mov.u32 	%r11, %tid.y;
	mad.lo.s32 	%r12, %r9, %r10, %r11;
	setp.ge.s32 	%p1, %r12, %r4;
	selp.u32 	%r13, 1, 0, %p1;
	add.s32 	%r14, %r12, %r13;
	mul.lo.s32 	%r3, %r14, %r5;
	add.s32 	%r15, %r3, %r4;
	mul.wide.s32 	%rd5, %r15, 4;
	add.s64 	%rd2, %rd1, %rd5;
	ld.global.f32 	%f2, [%rd2];
	shl.b32 	%r16, %r5, 1;
	setp.ge.s32 	%p2, %r2, %r16;
	setp.ge.s32 	%p3, %r14, %r5;
	or.pred  	%p4, %p2, %p3;
	setp.eq.f32 	%p5, %f2, 0f00000000;
	or.pred  	%p6, %p4, %p5;
	setp.eq.s32 	%p7, %r1, 0;
	or.pred  	%p8, %p7, %p6;
	@%p8 bra 	$L__BB1_4;
	setp.ge.s32 	%p9, %r2, %r5;
	@%p9 bra 	$L__BB1_3;
	mad.lo.s32 	%r20, %r5, %r4, %r2;
	mul.wide.s32 	%rd11, %r20, 4;
	add.s64 	%rd12, %rd1, %rd11;
	ld.global.f32 	%f7, [%rd12];
	mul.f32 	%f8, %f2, %f7;
	mul.wide.s32 	%rd13, %r1, 4;
	add.s64 	%rd14, %rd2, %rd13;
	ld.global.f32 	%f9, [%rd14];
	sub.f32 	%f10, %f9, %f8;
	st.global.f32 	[%rd14], %f10;
	bra.uni 	$L__BB1_4;
$L__BB1_3:
	cvta.to.global.u64 	%rd6, %rd3;
	sub.s32 	%r17, %r2, %r5;
	mad.lo.s32 	%r18, %r5, %r4, %r17;
	mul.wide.s32 	%rd7, %r18, 4;
	add.s64 	%rd8, %rd6, %rd7;
	ld.global.f32 	%f3, [%rd8];
	mul.f32 	%f4, %f2, %f3;
	add.s32 	%r19, %r17, %r3;
	mul.wide.s32 	%rd9, %r19, 4;
	add.s64 	%rd10, %rd6, %rd9;
	ld.global.f32 	%f5, [%rd10];
	sub.f32 	%f6, %f5, %f4;
	st.global.f32 	[%rd10], %f6;
$L__BB1_4:
	ret;

}
	// .globl	_Z9gauss_fixPfii
.visible .entry _Z9gauss_fixPfii(
	.param .u64 .ptr .align 1 _Z9gauss_fixPfii_param_0,
	.param .u32 _Z9gauss_fixPfii_param_1,
	.param .u32 _Z9gauss_fixPfii_param_2
)
{
	.reg .pred 	%p<4>;
	.reg .b32 	%r<9>;
	.reg .b64 	%rd<5>;

	ld.param.u64 	%rd1, [_Z9gauss_fixPfii_param_0];
	ld.param.u32 	%r2, [_Z9gauss_fixPfii_param_1];
	ld.param.u32 	%r3, [_Z9gauss_fixPfii_param_2];
	mov.u32 	%r4, %ctaid.y;
	mov.u32 	%r5, %ntid.y;
	mov.u32 	%r6, %tid.y;
	mad.lo.s32 	%r1, %r4, %r5, %r6;
	setp.ge.s32 	%p1, %r1, %r3;
	setp.eq.s32 	%p2, %r1, %r2;
	or.pred  	%p3, %p2, %p1;
	@%p3 bra 	$L__BB2_2;
	cvta.to.global.u64 	%rd2, %rd1;
	mad.lo.s32 	%r7, %r3, %r1, %r2;
	mul.wide.s32 	%rd3, %r7, 4;
	add.s64 	%rd4, %rd2, %rd3;
	mov.b32 	%r8, 0;
	st.global.u32 	[%rd4], %r8;
$L__BB2_2:
	ret;

}


// ===== COMPILED SASS (sm_100) =====

	.target	sm_100

	.elftype	@"ET_EXEC"


//--------------------- .note.nv.tkinfo           --------------------------
	.section	.note.nv.tkinfo,"",@"SHT_NOTE"
	.sectionflags	@"SHF_NOTE_NV_TKINFO"
	.tkinfo
        /*0018*/ 	.word	0x00000002
        /*0030*/ 	.string	""
        /*0030*/ 	.string	"ptxas"
        /*0030*/ 	.string	"Cuda compilation tools, release 13.0, V13.0.88"
        /*0030*/ 	.string	"Build cuda_13.0.r13.0/compiler.36424714_0"
        /*0030*/ 	.string	"-arch sm_100 -m 64 "



//--------------------- .note.nv.cuinfo           --------------------------
	.section	.note.nv.cuinfo,"",@"SHT_NOTE"
	.sectionflags	@"SHF_NOTE_NV_CUINFO"
        /*0018*/ 	.short	0x0002
        /*001a*/ 	.short	0x0064
        /*001c*/ 	.short	0x0082
	.zero		2


//--------------------- .nv.info                  --------------------------
	.section	.nv.info,"",@"SHT_CUDA_INFO"
	.align	4


	//----- nvinfo : EIATTR_REGCOUNT
	.align		4
        /*0000*/ 	.byte	0x04, 0x2f
        /*0002*/ 	.short	(.L_1 - .L_0)
	.align		4
.L_0:
        /*0004*/ 	.word	index@(_Z9normalizePfS_iif)
        /*0008*/ 	.word	0x00000012


	//----- nvinfo : EIATTR_FRAME_SIZE
	.align		4
.L_1:
        /*000c*/ 	.byte	0x04, 0x11
        /*000e*/ 	.short	(.L_3 - .L_2)
	.align		4
.L_2:
        /*0010*/ 	.word	index@($__internal_0_$__cuda_sm3x_div_rn_noftz_f32_slowpath)
        /*0014*/ 	.word	0x00000000


	//----- nvinfo : EIATTR_FRAME_SIZE
	.align		4
.L_3:
        /*0018*/ 	.byte	0x04, 0x11
        /*001a*/ 	.short	(.L_5 - .L_4)
	.align		4
.L_4:
        /*001c*/ 	.word	index@(_Z9normalizePfS_iif)
        /*0020*/ 	.word	0x00000000


	//----- nvinfo : EIATTR_REGCOUNT
	.align		4
.L_5:
        /*0024*/ 	.byte	0x04, 0x2f
        /*0026*/ 	.short	(.L_7 - .L_6)
	.align		4
.L_6:
        /*0028*/ 	.word	index@(_Z5gaussPfS_ii)
        /*002c*/ 	.word	0x0000000e


	//----- nvinfo : EIATTR_FRAME_SIZE
	.align		4
.L_7:
        /*0030*/ 	.byte	0x04, 0x11
        /*0032*/ 	.short	(.L_9 - .L_8)
	.align		4
.L_8:
        /*0034*/ 	.word	index@(_Z5gaussPfS_ii)
        /*0038*/ 	.word	0x00000000


	//----- nvinfo : EIATTR_REGCOUNT
	.align		4
.L_9:
        /*003c*/ 	.byte	0x04, 0x2f
        /*003e*/ 	.short	(.L_11 - .L_10)
	.align		4
.L_10:
        /*0040*/ 	.word	index@(_Z9gauss_fixPfii)
        /*0044*/ 	.word	0x00000008


	//----- nvinfo : EIATTR_FRAME_SIZE
	.align		4
.L_11:
        /*0048*/ 	.byte	0x04, 0x11
        /*004a*/ 	.short	(.L_13 - .L_12)
	.align		4
.L_12:
        /*004c*/ 	.word	index@(_Z9gauss_fixPfii)
        /*0050*/ 	.word	0x00000000


	//----- nvinfo : EIATTR_MIN_STACK_SIZE
	.align		4
.L_13:
        /*0054*/ 	.byte	0x04, 0x12
        /*0056*/ 	.short	(.L_15 - .L_14)
	.align		4
.L_14:
        /*0058*/ 	.word	index@(_Z9gauss_fixPfii)
        /*005c*/ 	.word	0x00000000


	//----- nvinfo : EIATTR_MIN_STACK_SIZE
	.align		4
.L_15:
        /*0060*/ 	.byte	0x04, 0x12
        /*0062*/ 	.short	(.L_17 - .L_16)
	.align		4
.L_16:
        /*0064*/ 	.word	index@(_Z5gaussPfS_ii)
        /*0068*/ 	.word	0x00000000


	//----- nvinfo : EIATTR_MIN_STACK_SIZE
	.align		4
.L_17:
        /*006c*/ 	.byte	0x04, 0x12
        /*006e*/ 	.short	(.L_19 - .L_18)
	.align		4
.L_18:
        /*0070*/ 	.word	index@(_Z9normalizePfS_iif)
        /*0074*/ 	.word	0x00000000
.L_19:


//--------------------- .nv.compat                --------------------------
	.section	.nv.compat,"",@"SHT_CUDA_COMPAT_INFO"
	.align	4
        /*0000*/ 	.byte	0x02, 0x09, 0x00, 0x00, 0x02, 0x02, 0x01, 0x00, 0x02, 0x05, 0x05, 0x00, 0x03, 0x07, 0x01, 0x01
        /*0010*/ 	.byte	0x02, 0x03, 0x00, 0x00, 0x02, 0x06, 0x01, 0x00, 0x04, 0x0b, 0x08, 0x00, 0x01, 0x00, 0x00, 0x00
        /*0020*/ 	.byte	0x00, 0x00, 0x00, 0x00


//--------------------- .nv.info._Z9gauss_fixPfii --------------------------
	.section	.nv.info._Z9gauss_fixPfii,"",@"SHT_CUDA_INFO"
	.sectionflags	@""
	.align	4


	//----- nvinfo : EIATTR_CUDA_API_VERSION
	.align		4
        /*0000*/ 	.byte	0x04, 0x37
        /*0002*/ 	.short	(.L_21 - .L_20)
.L_20:
        /*0004*/ 	.word	0x00000082


	//----- nvinfo : EIATTR_KPARAM_INFO
	.align		4
.L_21:
        /*0008*/ 	.byte	0x04, 0x17
        /*000a*/ 	.short	(.L_23 - .L_22)
.L_22:
        /*000c*/ 	.word	0x00000000
        /*0010*/ 	.short	0x0002
        /*0012*/ 	.short	0x000c
        /*0014*/ 	.byte	0x00, 0xf0, 0x11, 0x00


	//----- nvinfo : EIATTR_KPARAM_INFO
	.align		4
.L_23:
        /*0018*/ 	.byte	0x04, 0x17
        /*001a*/ 	.short	(.L_25 - .L_24)
.L_24:
        /*001c*/ 	.word	0x00000000
        /*0020*/ 	.short	0x0001
        /*0022*/ 	.short	0x0008
        /*0024*/ 	.byte	0x00, 0xf0, 0x11, 0x00


	//----- nvinfo : EIATTR_KPARAM_INFO
	.align		4
.L_25:
        /*0028*/ 	.byte	0x04, 0x17
        /*002a*/ 	.short	(.L_27 - .L_26)
.L_26:
        /*002c*/ 	.word	0x00000000
        /*0030*/ 	.short	0x0000
        /*0032*/ 	.short	0x0000
        /*0034*/ 	.byte	0x00, 0xf5, 0x21, 0x00


	//----- nvinfo : EIATTR_SPARSE_MMA_MASK
	.align		4
.L_27:
        /*0038*/ 	.byte	0x03, 0x50
        /*003a*/ 	.short	0x0000


	//----- nvinfo : EIATTR_MAXREG_COUNT
	.align		4
        /*003c*/ 	.byte	0x03, 0x1b
        /*003e*/ 	.short	0x00ff


	//----- nvinfo : EIATTR_MERCURY_ISA_VERSION
	.align		4
        /*0040*/ 	.byte	0x03, 0x5f
        /*0042*/ 	.short	0x0101


	//----- nvinfo : EIATTR_VRC_CTA_INIT_COUNT
	.align		4
        /*0044*/ 	.byte	0x02, 0x4a
	.zero		1
	.zero		1


	//----- nvinfo : EIATTR_EXIT_INSTR_OFFSETS
	.align		4
        /*0048*/ 	.byte	0x04, 0x1c
        /*004a*/ 	.short	(.L_29 - .L_28)


	//   ....[0]....
.L_28:
        /*004c*/ 	.word	0x00000080


	//   ....[1]....
        /*0050*/ 	.word	0x000000e0


	//----- nvinfo : EIATTR_CBANK_PARAM_SIZE
	.align		4
.L_29:
        /*0054*/ 	.byte	0x03, 0x19
        /*0056*/ 	.short	0x0010


	//----- nvinfo : EIATTR_PARAM_CBANK
	.align		4
        /*0058*/ 	.byte	0x04, 0x0a
        /*005a*/ 	.short	(.L_31 - .L_30)
	.align		4
.L_30:
        /*005c*/ 	.word	index@(.nv.constant0._Z9gauss_fixPfii)
        /*0060*/ 	.short	0x0380
        /*0062*/ 	.short	0x0010


	//----- nvinfo : EIATTR_SW_WAR
	.align		4
.L_31:
        /*0064*/ 	.byte	0x04, 0x36
        /*0066*/ 	.short	(.L_33 - .L_32)
.L_32:
        /*0068*/ 	.word	0x00000008
.L_33:


//--------------------- .nv.info._Z5gaussPfS_ii   --------------------------
	.section	.nv.info._Z5gaussPfS_ii,"",@"SHT_CUDA_INFO"
	.sectionflags	@""
	.align	4


	//----- nvinfo : EIATTR_CUDA_API_VERSION
	.align		4
        /*0000*/ 	.byte	0x04, 0x37
        /*0002*/ 	.short	(.L_35 - .L_34)
.L_34:
        /*0004*/ 	.word	0x00000082


	//----- nvinfo : EIATTR_KPARAM_INFO
	.align		4
.L_35:
        /*0008*/ 	.byte	0x04, 0x17
        /*000a*/ 	.short	(.L_37 - .L_36)
.L_36:
        /*000c*/ 	.word	0x00000000
        /*0010*/ 	.short	0x0003
        /*0012*/ 	.short	0x0014
        /*0014*/ 	.byte	0x00, 0xf0, 0x11, 0x00


	//----- nvinfo : EIATTR_KPARAM_INFO
	.align		4
.L_37:
        /*0018*/ 	.byte	0x04, 0x17
        /*001a*/ 	.short	(.L_39 - .L_38)
.L_38:
        /*001c*/ 	.word	0x00000000
        /*0020*/ 	.short	0x0002
        /*0022*/ 	.short	0x0010
        /*0024*/ 	.byte	0x00, 0xf0, 0x11, 0x00


	//----- nvinfo : EIATTR_KPARAM_INFO
	.align		4
.L_39:
        /*0028*/ 	.byte	0x04, 0x17
        /*002a*/ 	.short	(.L_41 - .L_40)
.L_40:
        /*002c*/ 	.word	0x00000000
        /*0030*/ 	.short	0x0001
        /*0032*/ 	.short	0x0008
        /*0034*/ 	.byte	0x00, 0xf5, 0x21, 0x00


	//----- nvinfo : EIATTR_KPARAM_INFO
	.align		4
.L_41:
        /*0038*/ 	.byte	0x04, 0x17
        /*003a*/ 	.short	(.L_43 - .L_42)
.L_42:
        /*003c*/ 	.word	0x00000000
        /*0040*/ 	.short	0x0000
        /*0042*/ 	.short	0x0000
        /*0044*/ 	.byte	0x00, 0xf5, 0x21, 0x00


	//----- nvinfo : EIATTR_SPARSE_MMA_MASK
	.align		4
.L_43:
        /*0048*/ 	.byte	0x03, 0x50
        /*004a*/ 	.short	0x0000


	//----- nvinfo : EIATTR_MAXREG_COUNT
	.align		4
        /*004c*/ 	.byte	0x03, 0x1b
        /*004e*/ 	.short	0x00ff


	//----- nvinfo : EIATTR_MERCURY_ISA_VERSION
	.align		4
        /*0050*/ 	.byte	0x03, 0x5f
        /*0052*/ 	.short	0x0101


	//----- nvinfo : EIATTR_VRC_CTA_INIT_COUNT
	.align		4
        /*0054*/ 	.byte	0x02, 0x4a
	.zero		1
	.zero		1


	//----- nvinfo : EIATTR_EXIT_INSTR_OFFSETS
	.align		4
        /*0058*/ 	.byte	0x04, 0x1c
        /*005a*/ 	.short	(.L_45 - .L_44)


	//   ....[0]....
.L_44:
        /*005c*/ 	.word	0x00000180


	//   ....[1]....
        /*0060*/ 	.word	0x00000220


	//   ....[2]....
        /*0064*/ 	.word	0x000002d0


	//----- nvinfo : EIATTR_CRS_STACK_SIZE
	.align		4
.L_45:
        /*0068*/ 	.byte	0x04, 0x1e
        /*006a*/ 	.short	(.L_47 - .L_46)
.L_46:
        /*006c*/ 	.word	0x00000000


	//----- nvinfo : EIATTR_CBANK_PARAM_SIZE
	.align		4
.L_47:
        /*0070*/ 	.byte	0x03, 0x19
        /*0072*/ 	.short	0x0018


	//----- nvinfo : EIATTR_PARAM_CBANK
	.align		4
        /*0074*/ 	.byte	0x04, 0x0a
        /*0076*/ 	.short	(.L_49 - .L_48)
	.align		4
.L_48:
        /*0078*/ 	.word	index@(.nv.constant0._Z5gaussPfS_ii)
        /*007c*/ 	.short	0x0380
        /*007e*/ 	.short	0x0018


	//----- nvinfo : EIATTR_SW_WAR
	.align		4
.L_49:
        /*0080*/ 	.byte	0x04, 0x36
        /*0082*/ 	.short	(.L_51 - .L_50)
.L_50:
        /*0084*/ 	.word	0x00000008
.L_51:


//--------------------- .nv.info._Z9normalizePfS_iif --------------------------
	.section	.nv.info._Z9normalizePfS_iif,"",@"SHT_CUDA_INFO"
	.sectionflags	@""
	.align	4


	//----- nvinfo : EIATTR_CUDA_API_VERSION
	.align		4
        /*0000*/ 	.byte	0x04, 0x37
        /*0002*/ 	.short	(.L_53 - .L_52)
.L_52:
        /*0004*/ 	.word	0x00000082


	//----- nvinfo : EIATTR_KPARAM_INFO
	.align		4
.L_53:
        /*0008*/ 	.byte	0x04, 0x17
        /*000a*/ 	.short	(.L_55 - .L_54)
.L_54:
        /*000c*/ 	.word	0x00000000
        /*0010*/ 	.short	0x0004
        /*0012*/ 	.short	0x0018
        /*0014*/ 	.byte	0x00, 0xf0, 0x11, 0x00


	//----- nvinfo : EIATTR_KPARAM_INFO
	.align		4
.L_55:
        /*0018*/ 	.byte	0x04, 0x17
        /*001a*/ 	.short	(.L_57 - .L_56)
.L_56:
        /*001c*/ 	.word	0x00000000
        /*0020*/ 	.short	0x0003
        /*0022*/ 	.short	0x0014
        /*0024*/ 	.byte	0x00, 0xf0, 0x11, 0x00


	//----- nvinfo : EIATTR_KPARAM_INFO
	.align		4
.L_57:
        /*0028*/ 	.byte	0x04, 0x17
        /*002a*/ 	.short	(.L_59 - .L_58)
.L_58:
        /*002c*/ 	.word	0x00000000
        /*0030*/ 	.short	0x0002
        /*0032*/ 	.short	0x0010
        /*0034*/ 	.byte	0x00, 0xf0, 0x11, 0x00


	//----- nvinfo : EIATTR_KPARAM_INFO
	.align		4
.L_59:
        /*0038*/ 	.byte	0x04, 0x17
        /*003a*/ 	.short	(.L_61 - .L_60)
.L_60:
        /*003c*/ 	.word	0x00000000
        /*0040*/ 	.short	0x0001
        /*0042*/ 	.short	0x0008
        /*0044*/ 	.byte	0x00, 0xf5, 0x21, 0x00


	//----- nvinfo : EIATTR_KPARAM_INFO
	.align		4
.L_61:
        /*0048*/ 	.byte	0x04, 0x17
        /*004a*/ 	.short	(.L_63 - .L_62)
.L_62:
        /*004c*/ 	.word	0x00000000
        /*0050*/ 	.short	0x0000
        /*0052*/ 	.short	0x0000
        /*0054*/ 	.byte	0x00, 0xf5, 0x21, 0x00


	//----- nvinfo : EIATTR_SPARSE_MMA_MASK
	.align		4
.L_63:
        /*0058*/ 	.byte	0x03, 0x50
        /*005a*/ 	.short	0x0000


	//----- nvinfo : EIATTR_MAXREG_COUNT
	.align		4
        /*005c*/ 	.byte	0x03, 0x1b
        /*005e*/ 	.short	0x00ff


	//----- nvinfo : EIATTR_MERCURY_ISA_VERSION
	.align		4
        /*0060*/ 	.byte	0x03, 0x5f
        /*0062*/ 	.short	0x0101


	//----- nvinfo : EIATTR_VRC_CTA_INIT_COUNT
	.align		4
        /*0064*/ 	.byte	0x02, 0x4a
	.zero		1
	.zero		1


	//----- nvinfo : EIATTR_EXIT_INSTR_OFFSETS
	.align		4
        /*0068*/ 	.byte	0x04, 0x1c
        /*006a*/ 	.short	(.L_65 - .L_64)


	//   ....[0]....
.L_64:
        /*006c*/ 	.word	0x00000090


	//   ....[1]....
        /*0070*/ 	.word	0x00000210


	//   ....[2]....
        /*0074*/ 	.word	0x00000370


	//----- nvinfo : EIATTR_CRS_STACK_SIZE
	.align		4
.L_65:
        /*0078*/ 	.byte	0x04, 0x1e
        /*007a*/ 	.short	(.L_67 - .L_66)
.L_66:
        /*007c*/ 	.word	0x00000000


	//----- nvinfo : EIATTR_CBANK_PARAM_SIZE
	.align		4
.L_67:
        /*0080*/ 	.byte	0x03, 0x19
        /*0082*/ 	.short	0x001c


	//----- nvinfo : EIATTR_PARAM_CBANK
	.align		4
        /*0084*/ 	.byte	0x04, 0x0a
        /*0086*/ 	.short	(.L_69 - .L_68)
	.align		4
.L_68:
        /*0088*/ 	.word	index@(.nv.constant0._Z9normalizePfS_iif)
        /*008c*/ 	.short	0x0380
        /*008e*/ 	.short	0x001c


	//----- nvinfo : EIATTR_SW_WAR
	.align		4
.L_69:
        /*0090*/ 	.byte	0x04, 0x36
        /*0092*/ 	.short	(.L_71 - .L_70)
.L_70:
        /*0094*/ 	.word	0x00000008
.L_71:


//--------------------- .nv.callgraph             --------------------------
	.section	.nv.callgraph,"",@"SHT_CUDA_CALLGRAPH"
	.align	4
	.sectionentsize	8
	.align		4
        /*0000*/ 	.word	0x00000000
	.align		4
        /*0004*/ 	.word	0xffffffff
	.align		4
        /*0008*/ 	.word	0x00000000
	.align		4
        /*000c*/ 	.word	0xfffffffe
	.align		4
        /*0010*/ 	.word	0x00000000
	.align		4
        /*0014*/ 	.word	0xfffffffd
	.align		4
        /*0018*/ 	.word	0x00000000
	.align		4
        /*001c*/ 	.word	0xfffffffc


//--------------------- .text._Z9gauss_fixPfii    --------------------------
	.section	.text._Z9gauss_fixPfii,"ax",@progbits
	.align	128
        .global         _Z9gauss_fixPfii
        .type           _Z9gauss_fixPfii,@function
        .size           _Z9gauss_fixPfii,(.L_x_21 - _Z9gauss_fixPfii)
        .other          _Z9gauss_fixPfii,@"STO_CUDA_ENTRY STV_DEFAULT"
_Z9gauss_fixPfii:
.text._Z9gauss_fixPfii:
[----:B------:R-:W-:Y:S01]  /*0000*/  LDC R1, c[0x0][0x37c] ;  /* 0x0000df00ff017b82 */ /* 0x000fe20000000800 */
[----:B------:R-:W0:Y:S07]  /*0010*/  S2R R3, SR_TID.Y ;  /* 0x0000000000037919 */ /* 0x000e2e0000002200 */
[----:B------:R-:W0:Y:S08]  /*0020*/  S2UR UR4, SR_CTAID.Y ;  /* 0x00000000000479c3 */ /* 0x000e300000002600 */
[----:B------:R-:W0:Y:S08]  /*0030*/  LDC R0, c[0x0][0x364] ;  /* 0x0000d900ff007b82 */ /* 0x000e300000000800 */
[----:B------:R-:W1:Y:S01]  /*0040*/  LDC.64 R4, c[0x0][0x388] ;  /* 0x0000e200ff047b82 */ /* 0x000e620000000a00 */
[----:B0-----:R-:W-:-:S05]  /*0050*/  IMAD R0, R0, UR4, R3 ;  /* 0x0000000400007c24 */ /* 0x001fca000f8e0203 */
[----:B-1----:R-:W-:-:S04]  /*0060*/  ISETP.GE.AND P0, PT, R0, R5, PT ;  /* 0x000000050000720c */ /* 0x002fc80003f06270 */
[----:B------:R-:W-:-:S13]  /*0070*/  ISETP.EQ.OR P0, PT, R0, R4, P0 ;  /* 0x000000040000720c */ /* 0x000fda0000702670 */
[----:B------:R-:W-:Y:S05]  /*0080*/  @P0 EXIT ;  /* 0x000000000000094d */ /* 0x000fea0003800000 */
[----:B------:R-:W0:Y:S01]  /*0090*/  LDC.64 R2, c[0x0][0x380] ;  /* 0x0000e000ff027b82 */ /* 0x000e220000000a00 */
[----:B------:R-:W1:Y:S01]  /*00a0*/  LDCU.64 UR4, c[0x0][0x358] ;  /* 0x00006b00ff0477ac */ /* 0x000e620008000a00 */
[----:B------:R-:W-:-:S04]  /*00b0*/  IMAD R5, R0, R5, R4 ;  /* 0x0000000500057224 */ /* 0x000fc800078e0204 */
[----:B0-----:R-:W-:-:S05]  /*00c0*/  IMAD.WIDE R2, R5, 0x4, R2 ;  /* 0x0000000405027825 */ /* 0x001fca00078e0202 */
[----:B-1----:R-:W-:Y:S01]  /*00d0*/  STG.E desc[UR4][R2.64], RZ ;  /* 0x000000ff02007986 */ /* 0x002fe2000c101904 */
[----:B------:R-:W-:Y:S05]  /*00e0*/  EXIT ;  /* 0x000000000000794d */ /* 0x000fea0003800000 */
.L_x_0:
[----:B------:R-:W-:-:S00]  /*00f0*/  BRA `(.L_x_0) ;  /* 0xfffffffc00fc7947 */ /* 0x000fc0000383ffff */
[----:B------:R-:W-:-:S00]  /*0100*/  NOP ;  /* 0x0000000000007918 */ /* 0x000fc00000000000 */
[----:B------:R-:W-:-:S00]  /*0110*/  NOP ;  /* 0x0000000000007918 */ /* 0x000fc00000000000 */
[----:B------:R-:W-:-:S00]  /*0120*/  NOP ;  /* 0x0000000000007918 */ /* 0x000fc00000000000 */
[----:B------:R-:W-:-:S00]  /*0130*/  NOP ;  /* 0x0000000000007918 */ /* 0x000fc00000000000 */
[----:B------:R-:W-:-:S00]  /*0140*/  NOP ;  /* 0x0000000000007918 */ /* 0x000fc00000000000 */
[----:B------:R-:W-:-:S00]  /*0150*/  NOP ;  /* 0x0000000000007918 */ /* 0x000fc00000000000 */
[----:B------:R-:W-:-:S00]  /*0160*/  NOP ;  /* 0x0000000000007918 */ /* 0x000fc00000000000 */
[----:B------:R-:W-:-:S00]  /*0170*/  NOP ;  /* 0x0000000000007918 */ /* 0x000fc00000000000 */
.L_x_21:


//--------------------- .text._Z5gaussPfS_ii      --------------------------
	.section	.text._Z5gaussPfS_ii,"ax",@progbits
	.align	128
        .global         _Z5gaussPfS_ii
        .type           _Z5gaussPfS_ii,@function
        .size           _Z5gaussPfS_ii,(.L_x_22 - _Z5gaussPfS_ii)
        .other          _Z5gaussPfS_ii,@"STO_CUDA_ENTRY STV_DEFAULT"
_Z5gaussPfS_ii:
.text._Z5gaussPfS_ii:
[----:B------:R-:W-:Y:S01]  /*0000*/  LDC R1, c[0x0][0x37c] ;  /* 0x0000df00ff017b82 */ /* 0x000fe20000000800 */
[----:B------:R-:W0:Y:S07]  /*0010*/  S2R R0, SR_TID.Y ;  /* 0x0000000000007919 */ /* 0x000e2e0000002200 */
[----:B------:R-:W1:Y:S08]  /*0020*/  LDC R9, c[0x0][0x360] ;  /* 0x0000d800ff097b82 */ /* 0x000e700000000800 */
[----:B------:R-:W0:Y:S08]  /*0030*/  S2UR UR4, SR_CTAID.Y ;  /* 0x00000000000479c3 */ /* 0x000e300000002600 */
[----:B------:R-:W0:Y:S08]  /*0040*/  LDC R5, c[0x0][0x364] ;  /* 0x0000d900ff057b82 */ /* 0x000e300000000800 */
[----:B------:R-:W2:Y:S08]  /*0050*/  LDC.64 R2, c[0x0][0x390] ;  /* 0x0000e400ff027b82 */ /* 0x000eb00000000a00 */
[----:B------:R-:W3:Y:S01]  /*0060*/  LDC.64 R6, c[0x0][0x380] ;  /* 0x0000e000ff067b82 */ /* 0x000ee20000000a00 */
[----:B0-----:R-:W-:Y:S01]  /*0070*/  IMAD R5, R5, UR4, R0 ;  /* 0x0000000405057c24 */ /* 0x001fe2000f8e0200 */
[----:B------:R-:W0:Y:S04]  /*0080*/  LDCU.64 UR4, c[0x0][0x358] ;  /* 0x00006b00ff0477ac */ /* 0x000e280008000a00 */
[----:B------:R-:W-:-:S02]  /*0090*/  IADD3 R10, PT, PT, R5, 0x1, RZ ;  /* 0x00000001050a7810 */ /* 0x000fc40007ffe0ff */
[----:B--2---:R-:W-:-:S13]  /*00a0*/  ISETP.GE.AND P0, PT, R5, R2, PT ;  /* 0x000000020500720c */ /* 0x004fda0003f06270 */
[----:B------:R-:W-:-:S05]  /*00b0*/  @!P0 IADD3 R10, PT, PT, R5, RZ, RZ ;  /* 0x000000ff050a8210 */ /* 0x000fca0007ffe0ff */
[----:B------:R-:W-:-:S04]  /*00c0*/  IMAD R5, R3, R10, R2 ;  /* 0x0000000a03057224 */ /* 0x000fc800078e0202 */
[----:B---3--:R-:W-:-:S05]  /*00d0*/  IMAD.WIDE R4, R5, 0x4, R6 ;  /* 0x0000000405047825 */ /* 0x008fca00078e0206 */
[----:B0-----:R-:W2:Y:S01]  /*00e0*/  LDG.E R0, desc[UR4][R4.64] ;  /* 0x0000000404007981 */ /* 0x001ea2000c1e1900 */
[----:B------:R-:W1:Y:S01]  /*00f0*/  S2UR UR6, SR_CTAID.X ;  /* 0x00000000000679c3 */ /* 0x000e620000002500 */
[----:B------:R-:W-:Y:S01]  /*0100*/  SHF.L.U32 R11, R3, 0x1, RZ ;  /* 0x00000001030b7819 */ /* 0x000fe200000006ff */
[----:B------:R-:W1:Y:S01]  /*0110*/  S2R R8, SR_TID.X ;  /* 0x0000000000087919 */ /* 0x000e620000002100 */
[----:B------:R-:W-:Y:S01]  /*0120*/  ISETP.GE.AND P0, PT, R10, R3, PT ;  /* 0x000000030a00720c */ /* 0x000fe20003f06270 */
[----:B-1----:R-:W-:-:S05]  /*0130*/  IMAD R9, R9, UR6, R8 ;  /* 0x0000000609097c24 */ /* 0x002fca000f8e0208 */
[----:B------:R-:W-:-:S04]  /*0140*/  IADD3 R8, PT, PT, R9, R2, RZ ;  /* 0x0000000209087210 */ /* 0x000fc80007ffe0ff */
[----:B------:R-:W-:-:S04]  /*0150*/  ISETP.GE.OR P0, PT, R8, R11, P0 ;  /* 0x0000000b0800720c */ /* 0x000fc80000706670 */
[----:B--2---:R-:W-:-:S04]  /*0160*/  FSETP.EQ.OR P0, PT, R0, RZ, P0 ;  /* 0x000000ff0000720b */ /* 0x004fc80000702400 */
[----:B------:R-:W-:-:S13]  /*0170*/  ISETP.EQ.OR P0, PT, R9, RZ, P0 ;  /* 0x000000ff0900720c */ /* 0x000fda0000702670 */
[----:B------:R-:W-:Y:S05]  /*0180*/  @P0 EXIT ;  /* 0x000000000000094d */ /* 0x000fea0003800000 */
[----:B------:R-:W-:-:S13]  /*0190*/  ISETP.GE.AND P0, PT, R8, R3, PT ;  /* 0x000000030800720c */ /* 0x000fda0003f06270 */
[----:B------:R-:W-:Y:S05]  /*01a0*/  @P0 BRA `(.L_x_1) ;  /* 0x0000000000200947 */ /* 0x000fea0003800000 */
[----:B------:R-:W-:Y:S02]  /*01b0*/  IMAD R3, R2, R3, R8 ;  /* 0x0000000302037224 */ /* 0x000fe400078e0208 */
[----:B------:R-:W-:-:S04]  /*01c0*/  IMAD.WIDE R4, R9, 0x4, R4 ;  /* 0x0000000409047825 */ /* 0x000fc800078e0204 */
[----:B------:R-:W-:Y:S02]  /*01d0*/  IMAD.WIDE R2, R3, 0x4, R6 ;  /* 0x0000000403027825 */ /* 0x000fe400078e0206 */
[----:B------:R-:W2:Y:S04]  /*01e0*/  LDG.E R7, desc[UR4][R4.64] ;  /* 0x0000000404077981 */ /* 0x000ea8000c1e1900 */
[----:B------:R-:W2:Y:S02]  /*01f0*/  LDG.E R3, desc[UR4][R2.64] ;  /* 0x0000000402037981 */ /* 0x000ea4000c1e1900 */
[----:B--2---:R-:W-:-:S05]  /*0200*/  FFMA R7, -R0, R3, R7 ;  /* 0x0000000300077223 */ /* 0x004fca0000000107 */
[----:B------:R-:W-:Y:S01]  /*0210*/  STG.E desc[UR4][R4.64], R7 ;  /* 0x0000000704007986 */ /* 0x000fe2000c101904 */
[----:B------:R-:W-:Y:S05]  /*0220*/  EXIT ;  /* 0x000000000000794d */ /* 0x000fea0003800000 */
.L_x_1:
[----:B------:R-:W0:Y:S01]  /*0230*/  LDC.64 R4, c[0x0][0x388] ;  /* 0x0000e200ff047b82 */ /* 0x000e220000000a00 */
[----:B------:R-:W-:-:S05]  /*0240*/  IADD3 R8, PT, PT, R8, -R3, RZ ;  /* 0x8000000308087210 */ /* 0x000fca0007ffe0ff */
[-CC-:B------:R-:W-:Y:S02]  /*0250*/  IMAD R7, R2, R3.reuse, R8.reuse ;  /* 0x0000000302077224 */ /* 0x180fe400078e0208 */
[----:B------:R-:W-:Y:S02]  /*0260*/  IMAD R9, R10, R3, R8 ;  /* 0x000000030a097224 */ /* 0x000fe400078e0208 */
[----:B0-----:R-:W-:-:S04]  /*0270*/  IMAD.WIDE R2, R7, 0x4, R4 ;  /* 0x0000000407027825 */ /* 0x001fc800078e0204 */
[----:B------:R-:W-:Y:S02]  /*0280*/  IMAD.WIDE R4, R9, 0x4, R4 ;  /* 0x0000000409047825 */ /* 0x000fe400078e0204 */
[----:B------:R-:W2:Y:S04]  /*0290*/  LDG.E R3, desc[UR4][R2.64] ;  /* 0x0000000402037981 */ /* 0x000ea8000c1e1900 */
[----:B------:R-:W2:Y:S02]  /*02a0*/  LDG.E R7, desc[UR4][R4.64] ;  /* 0x0000000404077981 */ /* 0x000ea4000c1e1900 */
[----:B--2---:R-:W-:-:S05]  /*02b0*/  FFMA R7, -R0, R3, R7 ;  /* 0x0000000300077223 */ /* 0x004fca0000000107 */
[----:B------:R-:W-:Y:S01]  /*02c0*/  STG.E desc[UR4][R4.64], R7 ;  /* 0x0000000704007986 */ /* 0x000fe2000c101904 */
[----:B------:R-:W-:Y:S05]  /*02d0*/  EXIT ;  /* 0x000000000000794d */ /* 0x000fea0003800000 */
.L_x_2:
        /* <DEDUP_REMOVED lines=10> */
.L_x_22:


//--------------------- .text._Z9normalizePfS_iif --------------------------
	.section	.text._Z9normalizePfS_iif,"ax",@progbits
	.align	128
        .global         _Z9normalizePfS_iif
        .type           _Z9normalizePfS_iif,@function
        .size           _Z9normalizePfS_iif,(.L_x_20 - _Z9normalizePfS_iif)
        .other          _Z9normalizePfS_iif,@"STO_CUDA_ENTRY STV_DEFAULT"
_Z9normalizePfS_iif:
.text._Z9normalizePfS_iif:
[----:B------:R-:W-:Y:S01]  /*0000*/  LDC R1, c[0x0][0x37c] ;  /* 0x0000df00ff017b82 */ /* 0x000fe20000000800 */
[----:B------:R-:W0:Y:S07]  /*0010*/  S2R R3, SR_CTAID.X ;  /* 0x0000000000037919 */ /* 0x000e2e0000002500 */
[----:B------:R-:W1:Y:S01]  /*0020*/  LDC.64 R6, c[0x0][0x390] ;  /* 0x0000e400ff067b82 */ /* 0x000e620000000a00 */
[----:B------:R-:W0:Y:S01]  /*0030*/  LDCU UR4, c[0x0][0x360] ;  /* 0x00006c00ff0477ac */ /* 0x000e220008000800 */
[----:B------:R-:W0:Y:S01]  /*0040*/  S2R R0, SR_TID.X ;  /* 0x0000000000007919 */ /* 0x000e220000002100 */
[----:B-1----:R-:W-:-:S02]  /*0050*/  IMAD.SHL.U32 R5, R7, 0x2, RZ ;  /* 0x0000000207057824 */ /* 0x002fc400078e00ff */
[----:B0-----:R-:W-:-:S04]  /*0060*/  IMAD R3, R3, UR4, R0 ;  /* 0x0000000403037c24 */ /* 0x001fc8000f8e0200 */
[----:B------:R-:W-:-:S05]  /*0070*/  IMAD.IADD R2, R3, 0x1, R6 ;  /* 0x0000000103027824 */ /* 0x000fca00078e0206 */
[----:B------:R-:W-:-:S13]  /*0080*/  ISETP.GE.AND P0, PT, R2, R5, PT ;  /* 0x000000050200720c */ /* 0x000fda0003f06270 */
[----:B------:R-:W-:Y:S05]  /*0090*/  @P0 EXIT ;  /* 0x000000000000094d */ /* 0x000fea0003800000 */
[----:B------:R-:W0:Y:S01]  /*00a0*/  LDC R0, c[0x0][0x398] ;  /* 0x0000e600ff007b82 */ /* 0x000e220000000800 */
[----:B------:R-:W-:Y:S01]  /*00b0*/  ISETP.GE.AND P0, PT, R2, R7, PT ;  /* 0x000000070200720c */ /* 0x000fe20003f06270 */
[----:B------:R-:W1:-:S12]  /*00c0*/  LDCU.64 UR4, c[0x0][0x358] ;  /* 0x00006b00ff0477ac */ /* 0x000e580008000a00 */
[----:B------:R-:W-:Y:S05]  /*00d0*/  @P0 BRA `(.L_x_3) ;  /* 0x0000000000500947 */ /* 0x000fea0003800000 */
[----:B------:R-:W2:Y:S01]  /*00e0*/  LDC.64 R4, c[0x0][0x380] ;  /* 0x0000e000ff047b82 */ /* 0x000ea20000000a00 */
[----:B------:R-:W-:-:S07]  /*00f0*/  IMAD R3, R6, R7, R2 ;  /* 0x0000000706037224 */ /* 0x000fce00078e0202 */
[----:B------:R-:W3:Y:S01]  /*0100*/  LDC R9, c[0x0][0x398] ;  /* 0x0000e600ff097b82 */ /* 0x000ee20000000800 */
[----:B--2---:R-:W-:-:S05]  /*0110*/  IMAD.WIDE R4, R3, 0x4, R4 ;  /* 0x0000000403047825 */ /* 0x004fca00078e0204 */
[----:B-1----:R-:W2:Y:S01]  /*0120*/  LDG.E R2, desc[UR4][R4.64] ;  /* 0x0000000404027981 */ /* 0x002ea2000c1e1900 */
[----:B------:R-:W-:Y:S01]  /*0130*/  BSSY.RECONVERGENT B0, `(.L_x_4) ;  /* 0x000000c000007945 */ /* 0x000fe20003800200 */
[----:B---3--:R-:W1:Y:S02]  /*0140*/  MUFU.RCP R3, R9 ;  /* 0x0000000900037308 */ /* 0x008e640000001000 */
[----:B-1----:R-:W-:-:S04]  /*0150*/  FFMA R6, R3, -R9, 1 ;  /* 0x3f80000003067423 */ /* 0x002fc80000000809 */
[----:B------:R-:W-:Y:S02]  /*0160*/  FFMA R3, R3, R6, R3 ;  /* 0x0000000603037223 */ /* 0x000fe40000000003 */
[----:B--2---:R-:W1:Y:S02]  /*0170*/  FCHK P0, R2, R9 ;  /* 0x0000000902007302 */ /* 0x004e640000000000 */
[----:B------:R-:W-:-:S04]  /*0180*/  FFMA R6, R2, R3, RZ ;  /* 0x0000000302067223 */ /* 0x000fc800000000ff */
[----:B------:R-:W-:-:S04]  /*0190*/  FFMA R7, R6, -R9, R2 ;  /* 0x8000000906077223 */ /* 0x000fc80000000002 */
[----:B------:R-:W-:Y:S01]  /*01a0*/  FFMA R3, R3, R7, R6 ;  /* 0x0000000703037223 */ /* 0x000fe20000000006 */
[----:B-1----:R-:W-:Y:S06]  /*01b0*/  @!P0 BRA `(.L_x_5) ;  /* 0x00000000000c8947 */ /* 0x002fec0003800000 */
[----:B------:R-:W-:-:S07]  /*01c0*/  MOV R6, 0x1e0 ;  /* 0x000001e000067802 */ /* 0x000fce0000000f00 */
[----:B0-----:R-:W-:Y:S05]  /*01d0*/  CALL.REL.NOINC `($__internal_0_$__cuda_sm3x_div_rn_noftz_f32_slowpath) ;  /* 0x0000000000687944 */ /* 0x001fea0003c00000 */
[----:B------:R-:W-:-:S07]  /*01e0*/  IMAD.MOV.U32 R3, RZ, RZ, R0 ;  /* 0x000000ffff037224 */ /* 0x000fce00078e0000 */
.L_x_5:
[----:B------:R-:W-:Y:S05]  /*01f0*/  BSYNC.RECONVERGENT B0 ;  /* 0x0000000000007941 */ /* 0x000fea0003800200 */
.L_x_4:
[----:B------:R-:W-:Y:S01]  /*0200*/  STG.E desc[UR4][R4.64], R3 ;  /* 0x0000000304007986 */ /* 0x000fe2000c101904 */
[----:B------:R-:W-:Y:S05]  /*0210*/  EXIT ;  /* 0x000000000000794d */ /* 0x000fea0003800000 */
.L_x_3:
[----:B------:R-:W2:Y:S01]  /*0220*/  LDC.64 R4, c[0x0][0x388] ;  /* 0x0000e200ff047b82 */ /* 0x000ea20000000a00 */
[----:B------:R-:W-:-:S04]  /*0230*/  IMAD.IADD R2, R2, 0x1, -R7 ;  /* 0x0000000102027824 */ /* 0x000fc800078e0a07 */
[----:B------:R-:W-:-:S03]  /*0240*/  IMAD R3, R6, R7, R2 ;  /* 0x0000000706037224 */ /* 0x000fc600078e0202 */
        /* <DEDUP_REMOVED lines=12> */
[----:B------:R-:W-:Y:S01]  /*0310*/  IMAD.MOV.U32 R2, RZ, RZ, R3 ;  /* 0x000000ffff027224 */ /* 0x000fe200078e0003 */
[----:B------:R-:W-:-:S07]  /*0320*/  MOV R6, 0x340 ;  /* 0x0000034000067802 */ /* 0x000fce0000000f00 */
[----:B0-----:R-:W-:Y:S05]  /*0330*/  CALL.REL.NOINC `($__internal_0_$__cuda_sm3x_div_rn_noftz_f32_slowpath) ;  /* 0x0000000000107944 */ /* 0x001fea0003c00000 */
[----:B------:R-:W-:-:S07]  /*0340*/  IMAD.MOV.U32 R7, RZ, RZ, R0 ;  /* 0x000000ffff077224 */ /* 0x000fce00078e0000 */
.L_x_7:
[----:B------:R-:W-:Y:S05]  /*0350*/  BSYNC.RECONVERGENT B0 ;  /* 0x0000000000007941 */ /* 0x000fea0003800200 */
.L_x_6:
[----:B------:R-:W-:Y:S01]  /*0360*/  STG.E desc[UR4][R4.64], R7 ;  /* 0x0000000704007986 */ /* 0x000fe2000c101904 */
[----:B------:R-:W-:Y:S05]  /*0370*/  EXIT ;  /* 0x000000000000794d */ /* 0x000fea0003800000 */
        .weak           $__internal_0_$__cuda_sm3x_div_rn_noftz_f32_slowpath
        .type           $__internal_0_$__cuda_sm3x_div_rn_noftz_f32_slowpath,@function
        .size           $__internal_0_$__cuda_sm3x_div_rn_noftz_f32_slowpath,(.L_x_20 - $__internal_0_$__cuda_sm3x_div_rn_noftz_f32_slowpath)
$__internal_0_$__cuda_sm3x_div_rn_noftz_f32_slowpath:
[----:B------:R-:W-:Y:S01]  /*0380*/  SHF.R.U32.HI R7, RZ, 0x17, R0 ;  /* 0x00000017ff077819 */ /* 0x000fe20000011600 */
[----:B------:R-:W-:Y:S01]  /*0390*/  BSSY.RECONVERGENT B1, `(.L_x_8) ;  /* 0x0000062000017945 */ /* 0x000fe20003800200 */
[----:B------:R-:W-:Y:S02]  /*03a0*/  SHF.R.U32.HI R3, RZ, 0x17, R2 ;  /* 0x00000017ff037819 */ /* 0x000fe40000011602 */
[----:B------:R-:W-:Y:S02]  /*03b0*/  LOP3.LUT R7, R7, 0xff, RZ, 0xc0, !PT ;  /* 0x000000ff07077812 */ /* 0x000fe400078ec0ff */
[----:B------:R-:W-:-:S03]  /*03c0*/  LOP3.LUT R8, R3, 0xff, RZ, 0xc0, !PT ;  /* 0x000000ff03087812 */ /* 0x000fc600078ec0ff */
[----:B------:R-:W-:Y:S02]  /*03d0*/  VIADD R9, R7, 0xffffffff ;  /* 0xffffffff07097836 */ /* 0x000fe40000000000 */
[----:B------:R-:W-:-:S03]  /*03e0*/  VIADD R10, R8, 0xffffffff ;  /* 0xffffffff080a7836 */ /* 0x000fc60000000000 */
[----:B------:R-:W-:-:S04]  /*03f0*/  ISETP.GT.U32.AND P0, PT, R9, 0xfd, PT ;  /* 0x000000fd0900780c */ /* 0x000fc80003f04070 */
[----:B------:R-:W-:-:S13]  /*0400*/  ISETP.GT.U32.OR P0, PT, R10, 0xfd, P0 ;  /* 0x000000fd0a00780c */ /* 0x000fda0000704470 */
[----:B------:R-:W-:Y:S01]  /*0410*/  @!P0 IMAD.MOV.U32 R3, RZ, RZ, RZ ;  /* 0x000000ffff038224 */ /* 0x000fe200078e00ff */
[----:B------:R-:W-:Y:S06]  /*0420*/  @!P0 BRA `(.L_x_9) ;  /* 0x00000000005c8947 */ /* 0x000fec0003800000 */
[----:B------:R-:W-:Y:S02]  /*0430*/  FSETP.GTU.FTZ.AND P0, PT, |R2|, +INF , PT ;  /* 0x7f8000000200780b */ /* 0x000fe40003f1c200 */
[----:B------:R-:W-:-:S04]  /*0440*/  FSETP.GTU.FTZ.AND P1, PT, |R0|, +INF , PT ;  /* 0x7f8000000000780b */ /* 0x000fc80003f3c200 */
[----:B------:R-:W-:-:S13]  /*0450*/  PLOP3.LUT P0, PT, P0, P1, PT, 0xf8, 0x8f ;  /* 0x00000000008f781c */ /* 0x000fda0000703f70 */
[----:B------:R-:W-:Y:S05]  /*0460*/  @P0 BRA `(.L_x_10) ;  /* 0x00000004004c0947 */ /* 0x000fea0003800000 */
[----:B------:R-:W-:-:S13]  /*0470*/  LOP3.LUT P0, RZ, R0, 0x7fffffff, R2, 0xc8, !PT ;  /* 0x7fffffff00ff7812 */ /* 0x000fda000780c802 */
[----:B------:R-:W-:Y:S05]  /*0480*/  @!P0 BRA `(.L_x_11) ;  /* 0x00000004003c8947 */ /* 0x000fea0003800000 */
[----:B------:R-:W-:Y:S02]  /*0490*/  FSETP.NEU.FTZ.AND P2, PT, |R2|, +INF , PT ;  /* 0x7f8000000200780b */ /* 0x000fe40003f5d200 */
[----:B------:R-:W-:Y:S02]  /*04a0*/  FSETP.NEU.FTZ.AND P1, PT, |R0|, +INF , PT ;  /* 0x7f8000000000780b */ /* 0x000fe40003f3d200 */
[----:B------:R-:W-:-:S11]  /*04b0*/  FSETP.NEU.FTZ.AND P0, PT, |R2|, +INF , PT ;  /* 0x7f8000000200780b */ /* 0x000fd60003f1d200 */
[----:B------:R-:W-:Y:S05]  /*04c0*/  @!P1 BRA !P2, `(.L_x_11) ;  /* 0x00000004002c9947 */ /* 0x000fea0005000000 */
[----:B------:R-:W-:-:S04]  /*04d0*/  LOP3.LUT P2, RZ, R2, 0x7fffffff, RZ, 0xc0, !PT ;  /* 0x7fffffff02ff7812 */ /* 0x000fc8000784c0ff */
[----:B------:R-:W-:-:S13]  /*04e0*/  PLOP3.LUT P1, PT, P1, P2, PT, 0x2f, 0xf2 ;  /* 0x0000000000f2781c */ /* 0x000fda0000f24577 */
[----:B------:R-:W-:Y:S05]  /*04f0*/  @P1 BRA `(.L_x_12) ;  /* 0x0000000400181947 */ /* 0x000fea0003800000 */
[----:B------:R-:W-:-:S04]  /*0500*/  LOP3.LUT P1, RZ, R0, 0x7fffffff, RZ, 0xc0, !PT ;  /* 0x7fffffff00ff7812 */ /* 0x000fc8000782c0ff */
[----:B------:R-:W-:-:S13]  /*0510*/  PLOP3.LUT P0, PT, P0, P1, PT, 0x2f, 0xf2 ;  /* 0x0000000000f2781c */ /* 0x000fda0000702577 */
[----:B------:R-:W-:Y:S05]  /*0520*/  @P0 BRA `(.L_x_13) ;  /* 0x0000000400000947 */ /* 0x000fea0003800000 */
[----:B------:R-:W-:Y:S02]  /*0530*/  ISETP.GE.AND P0, PT, R10, RZ, PT ;  /* 0x000000ff0a00720c */ /* 0x000fe40003f06270 */
[----:B------:R-:W-:-:S11]  /*0540*/  ISETP.GE.AND P1, PT, R9, RZ, PT ;  /* 0x000000ff0900720c */ /* 0x000fd60003f26270 */
[----:B------:R-:W-:Y:S02]  /*0550*/  @P0 IMAD.MOV.U32 R3, RZ, RZ, RZ ;  /* 0x000000ffff030224 */ /* 0x000fe400078e00ff */
[----:B------:R-:W-:Y:S01]  /*0560*/  @!P0 FFMA R2, R2, 1.84467440737095516160e+19, RZ ;  /* 0x5f80000002028823 */ /* 0x000fe200000000ff */
[----:B------:R-:W-:Y:S02]  /*0570*/  @!P0 IMAD.MOV.U32 R3, RZ, RZ, -0x40 ;  /* 0xffffffc0ff038424 */ /* 0x000fe400078e00ff */
[----:B------:R-:W-:Y:S02]  /*0580*/  @!P1 FFMA R0, R0, 1.84467440737095516160e+19, RZ ;  /* 0x5f80000000009823 */ /* 0x000fe400000000ff */
[----:B------:R-:W-:-:S07]  /*0590*/  @!P1 VIADD R3, R3, 0x40 ;  /* 0x0000004003039836 */ /* 0x000fce0000000000 */
.L_x_9:
[----:B------:R-:W-:Y:S01]  /*05a0*/  LEA R9, R7, 0xc0800000, 0x17 ;  /* 0xc080000007097811 */ /* 0x000fe200078eb8ff */
[----:B------:R-:W-:Y:S01]  /*05b0*/  VIADD R8, R8, 0xffffff81 ;  /* 0xffffff8108087836 */ /* 0x000fe20000000000 */
[----:B------:R-:W-:Y:S03]  /*05c0*/  BSSY.RECONVERGENT B2, `(.L_x_14) ;  /* 0x0000035000027945 */ /* 0x000fe60003800200 */
[----:B------:R-:W-:Y:S02]  /*05d0*/  IMAD.IADD R9, R0, 0x1, -R9 ;  /* 0x0000000100097824 */ /* 0x000fe400078e0a09 */
[C---:B------:R-:W-:Y:S01]  /*05e0*/  IMAD R0, R8.reuse, -0x800000, R2 ;  /* 0xff80000008007824 */ /* 0x040fe200078e0202 */
[----:B------:R-:W-:Y:S01]  /*05f0*/  IADD3 R8, PT, PT, R8, 0x7f, -R7 ;  /* 0x0000007f08087810 */ /* 0x000fe20007ffe807 */
[----:B------:R-:W0:Y:S01]  /*0600*/  MUFU.RCP R10, R9 ;  /* 0x00000009000a7308 */ /* 0x000e220000001000 */
[----:B------:R-:W-:-:S03]  /*0610*/  FADD.FTZ R11, -R9, -RZ ;  /* 0x800000ff090b7221 */ /* 0x000fc60000010100 */
[----:B------:R-:W-:Y:S02]  /*0620*/  IMAD.IADD R3, R8, 0x1, R3 ;  /* 0x0000000108037824 */ /* 0x000fe400078e0203 */
[----:B0-----:R-:W-:-:S04]  /*0630*/  FFMA R13, R10, R11, 1 ;  /* 0x3f8000000a0d7423 */ /* 0x001fc8000000000b */
[----:B------:R-:W-:-:S04]  /*0640*/  FFMA R15, R10, R13, R10 ;  /* 0x0000000d0a0f7223 */ /* 0x000fc8000000000a */
[----:B------:R-:W-:-:S04]  /*0650*/  FFMA R2, R0, R15, RZ ;  /* 0x0000000f00027223 */ /* 0x000fc800000000ff */
[----:B------:R-:W-:-:S04]  /*0660*/  FFMA R13, R11, R2, R0 ;  /* 0x000000020b0d7223 */ /* 0x000fc80000000000 */
[----:B------:R-:W-:-:S04]  /*0670*/  FFMA R10, R15, R13, R2 ;  /* 0x0000000d0f0a7223 */ /* 0x000fc80000000002 */
[----:B------:R-:W-:-:S04]  /*0680*/  FFMA R11, R11, R10, R0 ;  /* 0x0000000a0b0b7223 */ /* 0x000fc80000000000 */
[----:B------:R-:W-:-:S05]  /*0690*/  FFMA R0, R15, R11, R10 ;  /* 0x0000000b0f007223 */ /* 0x000fca000000000a */
[----:B------:R-:W-:-:S04]  /*06a0*/  SHF.R.U32.HI R2, RZ, 0x17, R0 ;  /* 0x00000017ff027819 */ /* 0x000fc80000011600 */
[----:B------:R-:W-:-:S05]  /*06b0*/  LOP3.LUT R2, R2, 0xff, RZ, 0xc0, !PT ;  /* 0x000000ff02027812 */ /* 0x000fca00078ec0ff */
[----:B------:R-:W-:-:S04]  /*06c0*/  IMAD.IADD R9, R2, 0x1, R3 ;  /* 0x0000000102097824 */ /* 0x000fc800078e0203 */
[----:B------:R-:W-:-:S05]  /*06d0*/  VIADD R2, R9, 0xffffffff ;  /* 0xffffffff09027836 */ /* 0x000fca0000000000 */
[----:B------:R-:W-:-:S13]  /*06e0*/  ISETP.GE.U32.AND P0, PT, R2, 0xfe, PT ;  /* 0x000000fe0200780c */ /* 0x000fda0003f06070 */
[----:B------:R-:W-:Y:S05]  /*06f0*/  @!P0 BRA `(.L_x_15) ;  /* 0x0000000000808947 */ /* 0x000fea0003800000 */
[----:B------:R-:W-:-:S13]  /*0700*/  ISETP.GT.AND P0, PT, R9, 0xfe, PT ;  /* 0x000000fe0900780c */ /* 0x000fda0003f04270 */
[----:B------:R-:W-:Y:S05]  /*0710*/  @P0 BRA `(.L_x_16) ;  /* 0x00000000006c0947 */ /* 0x000fea0003800000 */
[----:B------:R-:W-:-:S13]  /*0720*/  ISETP.GE.AND P0, PT, R9, 0x1, PT ;  /* 0x000000010900780c */ /* 0x000fda0003f06270 */
[----:B------:R-:W-:Y:S05]  /*0730*/  @P0 BRA `(.L_x_17) ;  /* 0x0000000000740947 */ /* 0x000fea0003800000 */
[----:B------:R-:W-:Y:S02]  /*0740*/  ISETP.GE.AND P0, PT, R9, -0x18, PT ;  /* 0xffffffe80900780c */ /* 0x000fe40003f06270 */
[----:B------:R-:W-:-:S11]  /*0750*/  LOP3.LUT R0, R0, 0x80000000, RZ, 0xc0, !PT ;  /* 0x8000000000007812 */ /* 0x000fd600078ec0ff */
[----:B------:R-:W-:Y:S05]  /*0760*/  @!P0 BRA `(.L_x_17) ;  /* 0x0000000000688947 */ /* 0x000fea0003800000 */
[-CC-:B------:R-:W-:Y:S01]  /*0770*/  FFMA.RZ R2, R15, R11.reuse, R10.reuse ;  /* 0x0000000b0f027223 */ /* 0x180fe2000000c00a */
[----:B------:R-:W-:Y:S02]  /*0780*/  VIADD R8, R9, 0x20 ;  /* 0x0000002009087836 */ /* 0x000fe40000000000 */
[-CC-:B------:R-:W-:Y:S01]  /*0790*/  FFMA.RM R3, R15, R11.reuse, R10.reuse ;  /* 0x0000000b0f037223 */ /* 0x180fe2000000400a */
[----:B------:R-:W-:Y:S02]  /*07a0*/  ISETP.NE.AND P2, PT, R9, RZ, PT ;  /* 0x000000ff0900720c */ /* 0x000fe40003f45270 */
[----:B------:R-:W-:Y:S01]  /*07b0*/  LOP3.LUT R7, R2, 0x7fffff, RZ, 0xc0, !PT ;  /* 0x007fffff02077812 */ /* 0x000fe200078ec0ff */
[----:B------:R-:W-:Y:S01]  /*07c0*/  FFMA.RP R2, R15, R11, R10 ;  /* 0x0000000b0f027223 */ /* 0x000fe2000000800a */
[----:B------:R-:W-:Y:S01]  /*07d0*/  ISETP.NE.AND P1, PT, R9, RZ, PT ;  /* 0x000000ff0900720c */ /* 0x000fe20003f25270 */
[----:B------:R-:W-:Y:S01]  /*07e0*/  IMAD.MOV R9, RZ, RZ, -R9 ;  /* 0x000000ffff097224 */ /* 0x000fe200078e0a09 */
[----:B------:R-:W-:-:S02]  /*07f0*/  LOP3.LUT R7, R7, 0x800000, RZ, 0xfc, !PT ;  /* 0x0080000007077812 */ /* 0x000fc400078efcff */
[----:B------:R-:W-:Y:S02]  /*0800*/  FSETP.NEU.FTZ.AND P0, PT, R2, R3, PT ;  /* 0x000000030200720b */ /* 0x000fe40003f1d000 */
[----:B------:R-:W-:Y:S02]  /*0810*/  SHF.L.U32 R8, R7, R8, RZ ;  /* 0x0000000807087219 */ /* 0x000fe400000006ff */
[----:B------:R-:W-:Y:S02]  /*0820*/  SEL R2, R9, RZ, P2 ;  /* 0x000000ff09027207 */ /* 0x000fe40001000000 */
[----:B------:R-:W-:Y:S02]  /*0830*/  ISETP.NE.AND P1, PT, R8, RZ, P1 ;  /* 0x000000ff0800720c */ /* 0x000fe40000f25270 */
[----:B------:R-:W-:Y:S02]  /*0840*/  SHF.R.U32.HI R2, RZ, R2, R7 ;  /* 0x00000002ff027219 */ /* 0x000fe40000011607 */
[----:B------:R-:W-:-:S02]  /*0850*/  PLOP3.LUT P0, PT, P0, P1, PT, 0xf8, 0x8f ;  /* 0x00000000008f781c */ /* 0x000fc40000703f70 */
[----:B------:R-:W-:Y:S02]  /*0860*/  SHF.R.U32.HI R8, RZ, 0x1, R2 ;  /* 0x00000001ff087819 */ /* 0x000fe40000011602 */
[----:B------:R-:W-:-:S04]  /*0870*/  SEL R3, RZ, 0x1, !P0 ;  /* 0x00000001ff037807 */ /* 0x000fc80004000000 */
[----:B------:R-:W-:-:S04]  /*0880*/  LOP3.LUT R3, R3, 0x1, R8, 0xf8, !PT ;  /* 0x0000000103037812 */ /* 0x000fc800078ef808 */
[----:B------:R-:W-:-:S05]  /*0890*/  LOP3.LUT R3, R3, R2, RZ, 0xc0, !PT ;  /* 0x0000000203037212 */ /* 0x000fca00078ec0ff */
[----:B------:R-:W-:-:S05]  /*08a0*/  IMAD.IADD R3, R8, 0x1, R3 ;  /* 0x0000000108037824 */ /* 0x000fca00078e0203 */
[----:B------:R-:W-:Y:S01]  /*08b0*/  LOP3.LUT R0, R3, R0, RZ, 0xfc, !PT ;  /* 0x0000000003007212 */ /* 0x000fe200078efcff */
[----:B------:R-:W-:Y:S06]  /*08c0*/  BRA `(.L_x_17) ;  /* 0x0000000000107947 */ /* 0x000fec0003800000 */
.L_x_16:
[----:B------:R-:W-:-:S04]  /*08d0*/  LOP3.LUT R0, R0, 0x80000000, RZ, 0xc0, !PT ;  /* 0x8000000000007812 */ /* 0x000fc800078ec0ff */
[----:B------:R-:W-:Y:S01]  /*08e0*/  LOP3.LUT R0, R0, 0x7f800000, RZ, 0xfc, !PT ;  /* 0x7f80000000007812 */ /* 0x000fe200078efcff */
[----:B------:R-:W-:Y:S06]  /*08f0*/  BRA `(.L_x_17) ;  /* 0x0000000000047947 */ /* 0x000fec0003800000 */
.L_x_15:
[----:B------:R-:W-:-:S07]  /*0900*/  IMAD R0, R3, 0x800000, R0 ;  /* 0x0080000003007824 */ /* 0x000fce00078e0200 */
.L_x_17:
[----:B------:R-:W-:Y:S05]  /*0910*/  BSYNC.RECONVERGENT B2 ;  /* 0x0000000000027941 */ /* 0x000fea0003800200 */
.L_x_14:
[----:B------:R-:W-:Y:S05]  /*0920*/  BRA `(.L_x_18) ;  /* 0x0000000000207947 */ /* 0x000fea0003800000 */
.L_x_13:
[----:B------:R-:W-:-:S04]  /*0930*/  LOP3.LUT R0, R0, 0x80000000, R2, 0x48, !PT ;  /* 0x8000000000007812 */ /* 0x000fc800078e4802 */
[----:B------:R-:W-:Y:S01]  /*0940*/  LOP3.LUT R0, R0, 0x7f800000, RZ, 0xfc, !PT ;  /* 0x7f80000000007812 */ /* 0x000fe200078efcff */
[----:B------:R-:W-:Y:S06]  /*0950*/  BRA `(.L_x_18) ;  /* 0x0000000000147947 */ /* 0x000fec0003800000 */
.L_x_12:
[----:B------:R-:W-:Y:S01]  /*0960*/  LOP3.LUT R0, R0, 0x80000000, R2, 0x48, !PT ;  /* 0x8000000000007812 */ /* 0x000fe200078e4802 */
[----:B------:R-:W-:Y:S06]  /*0970*/  BRA `(.L_x_18) ;  /* 0x00000000000c7947 */ /* 0x000fec0003800000 */
.L_x_11:
[----:B------:R-:W0:Y:S01]  /*0980*/  MUFU.RSQ R0, -QNAN ;  /* 0xffc0000000007908 */ /* 0x000e220000001400 */
[----:B------:R-:W-:Y:S05]  /*0990*/  BRA `(.L_x_18) ;  /* 0x0000000000047947 */ /* 0x000fea0003800000 */
.L_x_10:
[----:B------:R-:W-:-:S07]  /*09a0*/  FADD.FTZ R0, R2, R0 ;  /* 0x0000000002007221 */ /* 0x000fce0000010000 */
.L_x_18:
[----:B------:R-:W-:Y:S05]  /*09b0*/  BSYNC.RECONVERGENT B1 ;  /* 0x0000000000017941 */ /* 0x000fea0003800200 */
.L_x_8:
[----:B------:R-:W-:-:S04]  /*09c0*/  IMAD.MOV.U32 R7, RZ, RZ, 0x0 ;  /* 0x00000000ff077424 */ /* 0x000fc800078e00ff */
[----:B0-----:R-:W-:Y:S05]  /*09d0*/  RET.REL.NODEC R6 `(_Z9normalizePfS_iif) ;  /* 0xfffffff406887950 */ /* 0x001fea0003c3ffff */
.L_x_19:
        /* <DEDUP_REMOVED lines=10> */
.L_x_20:


//--------------------- .nv.shared.reserved.0     --------------------------
	.section	.nv.shared.reserved.0,"aw",@nobits
	.weak		__nv_reservedSMEM_offset_0_alias
	.size		__nv_reservedSMEM_offset_0_alias, 0, 64
	.other		__nv_reservedSMEM_offset_0_alias,@"STO_CUDA_RESERVED_SHARED STV_DEFAULT"
__nv_reservedSMEM_offset_0_alias:
	.zero		0
	.zero		64


//--------------------- .nv.constant0._Z9gauss_fixPfii --------------------------
	.section	.nv.constant0._Z9gauss_fixPfii,"a",@progbits
	.sectionflags	@""
	.align	4
.nv.constant0._Z9gauss_fixPfii:
	.zero		912


//--------------------- .nv.constant0._Z5gaussPfS_ii --------------------------
	.section	.nv.constant0._Z5gaussPfS_ii,"a",@progbits
	.sectionflags	@""
	.align	4
.nv.constant0._Z5gaussPfS_ii:
	.zero		920


//--------------------- .nv.constant0._Z9normalizePfS_iif --------------------------
	.section	.nv.constant0._Z9normalizePfS_iif,"a",@progbits
	.sectionflags	@""
	.align	4
.nv.constant0._Z9normalizePfS_iif:
	.zero		924


//--------------------- SYMBOLS --------------------------

	.type		.nv.reservedSmem.offset0,@object
	.size		.nv.reservedSmem.offset0,0x4
